	.headerflags	@"EF_CUDA_TEXMODE_UNIFIED EF_CUDA_64BIT_ADDRESS EF_CUDA_ACCELERATORS EF_CUDA_SM90 EF_CUDA_VIRTUAL_SM(EF_CUDA_SM90)"
	.elftype	@"ET_EXEC"


//--------------------- .nv.info                  --------------------------
	.section	.nv.info,"",@"SHT_CUDA_INFO"
	.align	4


	//----- nvinfo : EIATTR_REGCOUNT
	.align		4
        /*0000*/ 	.byte	0x04, 0x2f
        /*0002*/ 	.short	(.L_2 - .L_1)
	.align		4
.L_1:
        /*0004*/ 	.word	index@(triton_poi_fused__to_copy_add_clamp_floor_1)
        /*0008*/ 	.word	0x00000008


	//----- nvinfo : EIATTR_MIN_STACK_SIZE
	.align		4
.L_2:
        /*000c*/ 	.byte	0x04, 0x12
        /*000e*/ 	.short	(.L_4 - .L_3)
	.align		4
.L_3:
        /*0010*/ 	.word	index@(triton_poi_fused__to_copy_add_clamp_floor_1)
        /*0014*/ 	.word	0x00000000


	//----- nvinfo : EIATTR_FRAME_SIZE
	.align		4
.L_4:
        /*0018*/ 	.byte	0x04, 0x11
        /*001a*/ 	.short	(.L_6 - .L_5)
	.align		4
.L_5:
        /*001c*/ 	.word	index@(triton_poi_fused__to_copy_add_clamp_floor_1)
        /*0020*/ 	.word	0x00000000


	//----- nvinfo : EIATTR_MIN_STACK_SIZE
	.align		4
.L_6:
        /*0024*/ 	.byte	0x04, 0x12
        /*0026*/ 	.short	(.L_8 - .L_7)
	.align		4
.L_7:
        /*0028*/ 	.word	index@(triton_poi_fused__to_copy_add_clamp_floor_1)
        /*002c*/ 	.word	0x00000000
.L_8:


//--------------------- .nv.info.triton_poi_fused__to_copy_add_clamp_floor_1 --------------------------
	.section	.nv.info.triton_poi_fused__to_copy_add_clamp_floor_1,"",@"SHT_CUDA_INFO"
	.sectionflags	@""
	.align	4


	//----- nvinfo : EIATTR_CUDA_API_VERSION
	.align		4
        /*0000*/ 	.byte	0x04, 0x37
        /*0002*/ 	.short	(.L_10 - .L_9)
.L_9:
        /*0004*/ 	.word	0x0000007c


	//----- nvinfo : EIATTR_KPARAM_INFO
	.align		4
.L_10:
        /*0008*/ 	.byte	0x04, 0x17
        /*000a*/ 	.short	(.L_12 - .L_11)
.L_11:
        /*000c*/ 	.word	0x00000000
        /*0010*/ 	.short	0x0001
        /*0012*/ 	.short	0x0008
        /*0014*/ 	.byte	0x00, 0xf0, 0x11, 0x00


	//----- nvinfo : EIATTR_KPARAM_INFO
	.align		4
.L_12:
        /*0018*/ 	.byte	0x04, 0x17
        /*001a*/ 	.short	(.L_14 - .L_13)
.L_13:
        /*001c*/ 	.word	0x00000000
        /*0020*/ 	.short	0x0000
        /*0022*/ 	.short	0x0000
        /*0024*/ 	.byte	0x00, 0xf4, 0x21, 0x00


	//----- nvinfo : EIATTR_SPARSE_MMA_MASK
	.align		4
.L_14:
        /*0028*/ 	.byte	0x03, 0x50
        /*002a*/ 	.short	0x0000


	//----- nvinfo : EIATTR_MAXREG_COUNT
	.align		4
        /*002c*/ 	.byte	0x03, 0x1b
        /*002e*/ 	.short	0x00ff


	//----- nvinfo : EIATTR_EXIT_INSTR_OFFSETS
	.align		4
        /*0030*/ 	.byte	0x04, 0x1c
        /*0032*/ 	.short	(.L_16 - .L_15)


	//   ....[0]....
.L_15:
        /*0034*/ 	.word	0x00000110


	//   ....[1]....
        /*0038*/ 	.word	0x00000150


	//----- nvinfo : EIATTR_REQNTID
	.align		4
.L_16:
        /*003c*/ 	.byte	0x04, 0x10
        /*003e*/ 	.short	(.L_18 - .L_17)
.L_17:
        /*0040*/ 	.word	0x00000020
        /*0044*/ 	.word	0x00000001
        /*0048*/ 	.word	0x00000001


	//----- nvinfo : EIATTR_CBANK_PARAM_SIZE
	.align		4
.L_18:
        /*004c*/ 	.byte	0x03, 0x19
        /*004e*/ 	.short	0x000c


	//----- nvinfo : EIATTR_PARAM_CBANK
	.align		4
        /*0050*/ 	.byte	0x04, 0x0a
        /*0052*/ 	.short	(.L_20 - .L_19)
	.align		4
.L_19:
        /*0054*/ 	.word	index@(.nv.constant0.triton_poi_fused__to_copy_add_clamp_floor_1)
        /*0058*/ 	.short	0x0210
        /*005a*/ 	.short	0x000c


	//----- nvinfo : EIATTR_SW_WAR
	.align		4
.L_20:
        /*005c*/ 	.byte	0x04, 0x36
        /*005e*/ 	.short	(.L_22 - .L_21)
.L_21:
        /*0060*/ 	.word	0x00000008
.L_22:


//--------------------- .nv.callgraph             --------------------------
	.section	.nv.callgraph,"",@"SHT_CUDA_CALLGRAPH"
	.align	4
	.sectionentsize	8
	.align		4
        /*0000*/ 	.word	0x00000000
	.align		4
        /*0004*/ 	.word	0xffffffff
	.align		4
        /*0008*/ 	.word	0x00000000
	.align		4
        /*000c*/ 	.word	0xfffffffe
	.align		4
        /*0010*/ 	.word	0x00000000
	.align		4
        /*0014*/ 	.word	0xfffffffd
	.align		4
        /*0018*/ 	.word	0x00000000
	.align		4
        /*001c*/ 	.word	0xfffffffc


//--------------------- .nv.constant4             --------------------------
	.section	.nv.constant4,"a",@progbits
	.align	8
	.align		8
.nv.constant4:
        /*0000*/ 	.dword	_$_str


//--------------------- .text.triton_poi_fused__to_copy_add_clamp_floor_1 --------------------------
	.section	.text.triton_poi_fused__to_copy_add_clamp_floor_1,"ax",@progbits
	.align	128
        .global         triton_poi_fused__to_copy_add_clamp_floor_1
        .type           triton_poi_fused__to_copy_add_clamp_floor_1,@function
        .size           triton_poi_fused__to_copy_add_clamp_floor_1,(.L_x_1 - triton_poi_fused__to_copy_add_clamp_floor_1)
        .other          triton_poi_fused__to_copy_add_clamp_floor_1,@"STO_CUDA_ENTRY STV_DEFAULT"
triton_poi_fused__to_copy_add_clamp_floor_1:
.text.triton_poi_fused__to_copy_add_clamp_floor_1:
[----:B------:R-:W0:Y:S02]  /*0000*/  LDC R1, c[0x0][0x28] ;  /* 0x00000a00ff017b82 */ /* 0x000e240000000800 */
[----:B------:R-:W1:Y:S01]  /*0010*/  S2R R2, SR_TID.X ;  /* 0x0000000000027919 */ /* 0x000e620000002100 */
[----:B------:R-:W-:Y:S01]  /*0020*/  IMAD.MOV.U32 R5, RZ, RZ, 0x405a895e ;  /* 0x405a895eff057424 */ /* 0x000fe200078e00ff */
[----:B------:R-:W2:Y:S01]  /*0030*/  S2R R3, SR_CTAID.X ;  /* 0x0000000000037919 */ /* 0x000ea20000002500 */
[C---:B-1----:R-:W-:Y:S02]  /*0040*/  LOP3.LUT R0, R2.reuse, 0x3, RZ, 0xc0, !PT ;  /* 0x0000000302007812 */ /* 0x042fe400078ec0ff */
[----:B------:R-:W-:-:S03]  /*0050*/  LOP3.LUT P0, RZ, R2, 0x1c, RZ, 0xc0, !PT ;  /* 0x0000001c02ff7812 */ /* 0x000fc6000780c0ff */
[----:B--2---:R-:W-:-:S05]  /*0060*/  IMAD R3, R3, 0x4, R0 ;  /* 0x0000000403037824 */ /* 0x004fca00078e0200 */
[----:B------:R-:W-:Y:S02]  /*0070*/  I2FP.F32.S32 R0, R3 ;  /* 0x0000000300007245 */ /* 0x000fe40000201400 */
[----:B------:R-:W-:-:S03]  /*0080*/  ISETP.LT.AND P0, PT, R3, 0x4, !P0 ;  /* 0x000000040300780c */ /* 0x000fc60004701270 */
[----:B------:R-:W-:-:S04]  /*0090*/  FADD R0, R0, 0.5 ;  /* 0x3f00000000007421 */ /* 0x000fc80000000000 */
[----:B------:R-:W-:Y:S02]  /*00a0*/  FFMA R0, R0, R5, -0.5 ;  /* 0xbf00000000007423 */ /* 0x000fe40000000005 */
[----:B------:R-:W1:Y:S04]  /*00b0*/  LDC.64 R4, c[0x0][0x210] ;  /* 0x00008400ff047b82 */ /* 0x000e680000000a00 */
[----:B------:R-:W2:Y:S02]  /*00c0*/  F2I.FTZ.FLOOR.NTZ R0, R0 ;  /* 0x0000000000007305 */ /* 0x000ea40000217100 */
[----:B--2---:R-:W-:-:S04]  /*00d0*/  VIMNMX R2, R0, -0x2, !PT ;  /* 0xfffffffe00027848 */ /* 0x004fc80007fe0100 */
[----:B------:R-:W-:Y:S01]  /*00e0*/  VIMNMX R2, R2, 0xb, PT ;  /* 0x0000000b02027848 */ /* 0x000fe20003fe0100 */
[----:B-1----:R-:W-:-:S03]  /*00f0*/  IMAD.WIDE R4, R3, 0x8, R4 ;  /* 0x0000000803047825 */ /* 0x002fc600078e0204 */
[----:B------:R-:W-:Y:S01]  /*0100*/  IADD3 R2, R2, 0x2, RZ ;  /* 0x0000000202027810 */ /* 0x000fe20007ffe0ff */
[----:B------:R-:W-:Y:S06]  /*0110*/  @!P0 EXIT ;  /* 0x000000000000894d */ /* 0x000fec0003800000 */
[----:B------:R-:W-:Y:S01]  /*0120*/  IMAD.MOV.U32 R3, RZ, RZ, RZ ;  /* 0x000000ffff037224 */ /* 0x000fe200078e00ff */
[----:B------:R-:W-:-:S04]  /*0130*/  ULDC.64 UR4, c[0x0][0x208] ;  /* 0x0000820000047ab9 */ /* 0x000fc80000000a00 */
[----:B------:R-:W-:Y:S01]  /*0140*/  STG.E.64 desc[UR4][R4.64], R2 ;  /* 0x0000000204007986 */ /* 0x000fe2000c101b04 */
[----:B------:R-:W-:Y:S05]  /*0150*/  EXIT ;  /* 0x000000000000794d */ /* 0x000fea0003800000 */
.L_x_0:
[----:B------:R-:W-:-:S00]  /*0160*/  BRA `(.L_x_0) ;  /* 0xfffffffc00fc7947 */ /* 0x000fc0000383ffff */
[----:B------:R-:W-:-:S00]  /*0170*/  NOP ;  /* 0x0000000000007918 */ /* 0x000fc00000000000 */
        /* <DEDUP_REMOVED lines=8> */
.L_x_1:


//--------------------- .nv.global.init           --------------------------
	.section	.nv.global.init,"aw",@progbits
.nv.global.init:
	.type		_$_str,@object
	.size		_$_str,(.L_0 - _$_str)
_$_str:
        /*0000*/ 	.byte	0x5f, 0x5f, 0x43, 0x55, 0x44, 0x41, 0x5f, 0x46, 0x54, 0x5a, 0x00
.L_0:


//--------------------- .nv.constant0.triton_poi_fused__to_copy_add_clamp_floor_1 --------------------------
	.section	.nv.constant0.triton_poi_fused__to_copy_add_clamp_floor_1,"a",@progbits
	.sectionflags	@""
	.align	4
.nv.constant0.triton_poi_fused__to_copy_add_clamp_floor_1:
	.zero		540
